//
// Generated by NVIDIA NVVM Compiler
//
// Compiler Build ID: CL-36424714
// Cuda compilation tools, release 13.0, V13.0.88
// Based on NVVM 20.0.0
//

.version 9.0
.target sm_100
.address_size 64

	// .globl	_Z9odd_mergePii

.visible .entry _Z9odd_mergePii(
	.param .u64 .ptr .align 1 _Z9odd_mergePii_param_0,
	.param .u32 _Z9odd_mergePii_param_1
)
{
	.reg .pred 	%p<5>;
	.reg .b32 	%r<9>;
	.reg .b64 	%rd<5>;

	ld.param.u64 	%rd2, [_Z9odd_mergePii_param_0];
	ld.param.u32 	%r3, [_Z9odd_mergePii_param_1];
	and.b32  	%r4, %r3, -2147483647;
	setp.ne.s32 	%p1, %r4, 1;
	setp.gt.s32 	%p2, %r3, 2097150;
	or.pred  	%p3, %p2, %p1;
	@%p3 bra 	$L__BB0_3;
	cvta.to.global.u64 	%rd3, %rd2;
	mov.u32 	%r5, %ctaid.x;
	mov.u32 	%r6, %ntid.x;
	mov.u32 	%r7, %tid.x;
	mad.lo.s32 	%r8, %r6, %r5, %r7;
	mul.wide.s32 	%rd4, %r8, 4;
	add.s64 	%rd1, %rd3, %rd4;
	ld.global.u32 	%r1, [%rd1];
	ld.global.u32 	%r2, [%rd1+4];
	setp.le.s32 	%p4, %r1, %r2;
	@%p4 bra 	$L__BB0_3;
	st.global.u32 	[%rd1+4], %r1;
	st.global.u32 	[%rd1], %r2;
$L__BB0_3:
	ret;

}
	// .globl	_Z10even_mergePii
.visible .entry _Z10even_mergePii(
	.param .u64 .ptr .align 1 _Z10even_mergePii_param_0,
	.param .u32 _Z10even_mergePii_param_1
)
{
	.reg .pred 	%p<5>;
	.reg .b32 	%r<9>;
	.reg .b64 	%rd<5>;

	ld.param.u64 	%rd2, [_Z10even_mergePii_param_0];
	ld.param.u32 	%r3, [_Z10even_mergePii_param_1];
	and.b32  	%r4, %r3, 1;
	setp.eq.b32 	%p1, %r4, 1;
	setp.gt.s32 	%p2, %r3, 2097150;
	or.pred  	%p3, %p2, %p1;
	@%p3 bra 	$L__BB1_3;
	cvta.to.global.u64 	%rd3, %rd2;
	mov.u32 	%r5, %ctaid.x;
	mov.u32 	%r6, %ntid.x;
	mov.u32 	%r7, %tid.x;
	mad.lo.s32 	%r8, %r6, %r5, %r7;
	mul.wide.s32 	%rd4, %r8, 4;
	add.s64 	%rd1, %rd3, %rd4;
	ld.global.u32 	%r1, [%rd1];
	ld.global.u32 	%r2, [%rd1+4];
	setp.le.s32 	%p4, %r1, %r2;
	@%p4 bra 	$L__BB1_3;
	st.global.u32 	[%rd1+4], %r1;
	st.global.u32 	[%rd1], %r2;
$L__BB1_3:
	ret;

}


// ===== COMPILED SASS (sm_100) =====

	.target	sm_100

	.elftype	@"ET_EXEC"


//--------------------- .note.nv.tkinfo           --------------------------
	.section	.note.nv.tkinfo,"",@"SHT_NOTE"
	.sectionflags	@"SHF_NOTE_NV_TKINFO"
	.tkinfo
        /*0018*/ 	.word	0x00000002
        /*0030*/ 	.string	""
        /*0030*/ 	.string	"ptxas"
        /*0030*/ 	.string	"Cuda compilation tools, release 13.0, V13.0.88"
        /*0030*/ 	.string	"Build cuda_13.0.r13.0/compiler.36424714_0"
        /*0030*/ 	.string	"-arch sm_100 -m 64 "



//--------------------- .note.nv.cuinfo           --------------------------
	.section	.note.nv.cuinfo,"",@"SHT_NOTE"
	.sectionflags	@"SHF_NOTE_NV_CUINFO"
        /*0018*/ 	.short	0x0002
        /*001a*/ 	.short	0x0064
        /*001c*/ 	.short	0x0082
	.zero		2


//--------------------- .nv.info                  --------------------------
	.section	.nv.info,"",@"SHT_CUDA_INFO"
	.align	4


	//----- nvinfo : EIATTR_REGCOUNT
	.align		4
        /*0000*/ 	.byte	0x04, 0x2f
        /*0002*/ 	.short	(.L_1 - .L_0)
	.align		4
.L_0:
        /*0004*/ 	.word	index@(_Z9odd_mergePii)
        /*0008*/ 	.word	0x00000008


	//----- nvinfo : EIATTR_FRAME_SIZE
	.align		4
.L_1:
        /*000c*/ 	.byte	0x04, 0x11
        /*000e*/ 	.short	(.L_3 - .L_2)
	.align		4
.L_2:
        /*0010*/ 	.word	index@(_Z9odd_mergePii)
        /*0014*/ 	.word	0x00000000


	//----- nvinfo : EIATTR_REGCOUNT
	.align		4
.L_3:
        /*0018*/ 	.byte	0x04, 0x2f
        /*001a*/ 	.short	(.L_5 - .L_4)
	.align		4
.L_4:
        /*001c*/ 	.word	index@(_Z10even_mergePii)
        /*0020*/ 	.word	0x00000008


	//----- nvinfo : EIATTR_FRAME_SIZE
	.align		4
.L_5:
        /*0024*/ 	.byte	0x04, 0x11
        /*0026*/ 	.short	(.L_7 - .L_6)
	.align		4
.L_6:
        /*0028*/ 	.word	index@(_Z10even_mergePii)
        /*002c*/ 	.word	0x00000000


	//----- nvinfo : EIATTR_MIN_STACK_SIZE
	.align		4
.L_7:
        /*0030*/ 	.byte	0x04, 0x12
        /*0032*/ 	.short	(.L_9 - .L_8)
	.align		4
.L_8:
        /*0034*/ 	.word	index@(_Z10even_mergePii)
        /*0038*/ 	.word	0x00000000


	//----- nvinfo : EIATTR_MIN_STACK_SIZE
	.align		4
.L_9:
        /*003c*/ 	.byte	0x04, 0x12
        /*003e*/ 	.short	(.L_11 - .L_10)
	.align		4
.L_10:
        /*0040*/ 	.word	index@(_Z9odd_mergePii)
        /*0044*/ 	.word	0x00000000
.L_11:


//--------------------- .nv.compat                --------------------------
	.section	.nv.compat,"",@"SHT_CUDA_COMPAT_INFO"
	.align	4
        /*0000*/ 	.byte	0x02, 0x09, 0x00, 0x00, 0x02, 0x02, 0x01, 0x00, 0x02, 0x05, 0x05, 0x00, 0x03, 0x07, 0x01, 0x01
        /*0010*/ 	.byte	0x02, 0x03, 0x00, 0x00, 0x02, 0x06, 0x01, 0x00, 0x04, 0x0b, 0x08, 0x00, 0x09, 0x00, 0x00, 0x00
        /*0020*/ 	.byte	0x00, 0x00, 0x00, 0x00


//--------------------- .nv.info._Z10even_mergePii --------------------------
	.section	.nv.info._Z10even_mergePii,"",@"SHT_CUDA_INFO"
	.sectionflags	@""
	.align	4


	//----- nvinfo : EIATTR_CUDA_API_VERSION
	.align		4
        /*0000*/ 	.byte	0x04, 0x37
        /*0002*/ 	.short	(.L_13 - .L_12)
.L_12:
        /*0004*/ 	.word	0x00000082


	//----- nvinfo : EIATTR_KPARAM_INFO
	.align		4
.L_13:
        /*0008*/ 	.byte	0x04, 0x17
        /*000a*/ 	.short	(.L_15 - .L_14)
.L_14:
        /*000c*/ 	.word	0x00000000
        /*0010*/ 	.short	0x0001
        /*0012*/ 	.short	0x0008
        /*0014*/ 	.byte	0x00, 0xf0, 0x11, 0x00


	//----- nvinfo : EIATTR_KPARAM_INFO
	.align		4
.L_15:
        /*0018*/ 	.byte	0x04, 0x17
        /*001a*/ 	.short	(.L_17 - .L_16)
.L_16:
        /*001c*/ 	.word	0x00000000
        /*0020*/ 	.short	0x0000
        /*0022*/ 	.short	0x0000
        /*0024*/ 	.byte	0x00, 0xf5, 0x21, 0x00


	//----- nvinfo : EIATTR_SPARSE_MMA_MASK
	.align		4
.L_17:
        /*0028*/ 	.byte	0x03, 0x50
        /*002a*/ 	.short	0x0000


	//----- nvinfo : EIATTR_MAXREG_COUNT
	.align		4
        /*002c*/ 	.byte	0x03, 0x1b
        /*002e*/ 	.short	0x00ff


	//----- nvinfo : EIATTR_MERCURY_ISA_VERSION
	.align		4
        /*0030*/ 	.byte	0x03, 0x5f
        /*0032*/ 	.short	0x0101


	//----- nvinfo : EIATTR_VRC_CTA_INIT_COUNT
	.align		4
        /*0034*/ 	.byte	0x02, 0x4a
	.zero		1
	.zero		1


	//----- nvinfo : EIATTR_EXIT_INSTR_OFFSETS
	.align		4
        /*0038*/ 	.byte	0x04, 0x1c
        /*003a*/ 	.short	(.L_19 - .L_18)


	//   ....[0]....
.L_18:
        /*003c*/ 	.word	0x00000050


	//   ....[1]....
        /*0040*/ 	.word	0x00000100


	//   ....[2]....
        /*0044*/ 	.word	0x00000130


	//----- nvinfo : EIATTR_CBANK_PARAM_SIZE
	.align		4
.L_19:
        /*0048*/ 	.byte	0x03, 0x19
        /*004a*/ 	.short	0x000c


	//----- nvinfo : EIATTR_PARAM_CBANK
	.align		4
        /*004c*/ 	.byte	0x04, 0x0a
        /*004e*/ 	.short	(.L_21 - .L_20)
	.align		4
.L_20:
        /*0050*/ 	.word	index@(.nv.constant0._Z10even_mergePii)
        /*0054*/ 	.short	0x0380
        /*0056*/ 	.short	0x000c


	//----- nvinfo : EIATTR_SW_WAR
	.align		4
.L_21:
        /*0058*/ 	.byte	0x04, 0x36
        /*005a*/ 	.short	(.L_23 - .L_22)
.L_22:
        /*005c*/ 	.word	0x00000008
.L_23:


//--------------------- .nv.info._Z9odd_mergePii  --------------------------
	.section	.nv.info._Z9odd_mergePii,"",@"SHT_CUDA_INFO"
	.sectionflags	@""
	.align	4


	//----- nvinfo : EIATTR_CUDA_API_VERSION
	.align		4
        /*0000*/ 	.byte	0x04, 0x37
        /*0002*/ 	.short	(.L_25 - .L_24)
.L_24:
        /*0004*/ 	.word	0x00000082


	//----- nvinfo : EIATTR_KPARAM_INFO
	.align		4
.L_25:
        /*0008*/ 	.byte	0x04, 0x17
        /*000a*/ 	.short	(.L_27 - .L_26)
.L_26:
        /*000c*/ 	.word	0x00000000
        /*0010*/ 	.short	0x0001
        /*0012*/ 	.short	0x0008
        /*0014*/ 	.byte	0x00, 0xf0, 0x11, 0x00


	//----- nvinfo : EIATTR_KPARAM_INFO
	.align		4
.L_27:
        /*0018*/ 	.byte	0x04, 0x17
        /*001a*/ 	.short	(.L_29 - .L_28)
.L_28:
        /*001c*/ 	.word	0x00000000
        /*0020*/ 	.short	0x0000
        /*0022*/ 	.short	0x0000
        /*0024*/ 	.byte	0x00, 0xf5, 0x21, 0x00


	//----- nvinfo : EIATTR_SPARSE_MMA_MASK
	.align		4
.L_29:
        /*0028*/ 	.byte	0x03, 0x50
        /*002a*/ 	.short	0x0000


	//----- nvinfo : EIATTR_MAXREG_COUNT
	.align		4
        /*002c*/ 	.byte	0x03, 0x1b
        /*002e*/ 	.short	0x00ff


	//----- nvinfo : EIATTR_MERCURY_ISA_VERSION
	.align		4
        /*0030*/ 	.byte	0x03, 0x5f
        /*0032*/ 	.short	0x0101


	//----- nvinfo : EIATTR_VRC_CTA_INIT_COUNT
	.align		4
        /*0034*/ 	.byte	0x02, 0x4a
	.zero		1
	.zero		1


	//----- nvinfo : EIATTR_EXIT_INSTR_OFFSETS
	.align		4
        /*0038*/ 	.byte	0x04, 0x1c
        /*003a*/ 	.short	(.L_31 - .L_30)


	//   ....[0]....
.L_30:
        /*003c*/ 	.word	0x00000050


	//   ....[1]....
        /*0040*/ 	.word	0x00000100


	//   ....[2]....
        /*0044*/ 	.word	0x00000130


	//----- nvinfo : EIATTR_CBANK_PARAM_SIZE
	.align		4
.L_31:
        /*0048*/ 	.byte	0x03, 0x19
        /*004a*/ 	.short	0x000c


	//----- nvinfo : EIATTR_PARAM_CBANK
	.align		4
        /*004c*/ 	.byte	0x04, 0x0a
        /*004e*/ 	.short	(.L_33 - .L_32)
	.align		4
.L_32:
        /*0050*/ 	.word	index@(.nv.constant0._Z9odd_mergePii)
        /*0054*/ 	.short	0x0380
        /*0056*/ 	.short	0x000c


	//----- nvinfo : EIATTR_SW_WAR
	.align		4
.L_33:
        /*0058*/ 	.byte	0x04, 0x36
        /*005a*/ 	.short	(.L_35 - .L_34)
.L_34:
        /*005c*/ 	.word	0x00000008
.L_35:


//--------------------- .nv.callgraph             --------------------------
	.section	.nv.callgraph,"",@"SHT_CUDA_CALLGRAPH"
	.align	4
	.sectionentsize	8
	.align		4
        /*0000*/ 	.word	0x00000000
	.align		4
        /*0004*/ 	.word	0xffffffff
	.align		4
        /*0008*/ 	.word	0x00000000
	.align		4
        /*000c*/ 	.word	0xfffffffe
	.align		4
        /*0010*/ 	.word	0x00000000
	.align		4
        /*0014*/ 	.word	0xfffffffd
	.align		4
        /*0018*/ 	.word	0x00000000
	.align		4
        /*001c*/ 	.word	0xfffffffc


//--------------------- .text._Z10even_mergePii   --------------------------
	.section	.text._Z10even_mergePii,"ax",@progbits
	.align	128
        .global         _Z10even_mergePii
        .type           _Z10even_mergePii,@function
        .size           _Z10even_mergePii,(.L_x_2 - _Z10even_mergePii)
        .other          _Z10even_mergePii,@"STO_CUDA_ENTRY STV_DEFAULT"
_Z10even_mergePii:
.text._Z10even_mergePii:
[----:B------:R-:W-:Y:S08]  /*0000*/  LDC R1, c[0x0][0x37c] ;  /* 0x0000df00ff017b82 */ /* 0x000ff00000000800 */
[----:B------:R-:W0:Y:S02]  /*0010*/  LDC R2, c[0x0][0x388] ;  /* 0x0000e200ff027b82 */ /* 0x000e240000000800 */
[----:B0-----:R-:W-:-:S04]  /*0020*/  LOP3.LUT R0, R2, 0x1, RZ, 0xc0, !PT ;  /* 0x0000000102007812 */ /* 0x001fc800078ec0ff */
[----:B------:R-:W-:-:S04]  /*0030*/  ISETP.NE.U32.AND P0, PT, R0, 0x1, PT ;  /* 0x000000010000780c */ /* 0x000fc80003f05070 */
[----:B------:R-:W-:-:S13]  /*0040*/  ISETP.GT.OR P0, PT, R2, 0x1ffffe, !P0 ;  /* 0x001ffffe0200780c */ /* 0x000fda0004704670 */
[----:B------:R-:W-:Y:S05]  /*0050*/  @P0 EXIT ;  /* 0x000000000000094d */ /* 0x000fea0003800000 */
[----:B------:R-:W0:Y:S01]  /*0060*/  S2R R0, SR_TID.X ;  /* 0x0000000000007919 */ /* 0x000e220000002100 */
[----:B------:R-:W0:Y:S01]  /*0070*/  S2UR UR6, SR_CTAID.X ;  /* 0x00000000000679c3 */ /* 0x000e220000002500 */
[----:B------:R-:W1:Y:S07]  /*0080*/  LDCU.64 UR4, c[0x0][0x358] ;  /* 0x00006b00ff0477ac */ /* 0x000e6e0008000a00 */
[----:B------:R-:W0:Y:S08]  /*0090*/  LDC R5, c[0x0][0x360] ;  /* 0x0000d800ff057b82 */ /* 0x000e300000000800 */
[----:B------:R-:W2:Y:S01]  /*00a0*/  LDC.64 R2, c[0x0][0x380] ;  /* 0x0000e000ff027b82 */ /* 0x000ea20000000a00 */
[----:B0-----:R-:W-:-:S04]  /*00b0*/  IMAD R5, R5, UR6, R0 ;  /* 0x0000000605057c24 */ /* 0x001fc8000f8e0200 */
[----:B--2---:R-:W-:-:S05]  /*00c0*/  IMAD.WIDE R2, R5, 0x4, R2 ;  /* 0x0000000405027825 */ /* 0x004fca00078e0202 */
[----:B-1----:R-:W2:Y:S04]  /*00d0*/  LDG.E R5, desc[UR4][R2.64] ;  /* 0x0000000402057981 */ /* 0x002ea8000c1e1900 */
[----:B------:R-:W2:Y:S02]  /*00e0*/  LDG.E R0, desc[UR4][R2.64+0x4] ;  /* 0x0000040402007981 */ /* 0x000ea4000c1e1900 */
[----:B--2---:R-:W-:-:S13]  /*00f0*/  ISETP.GT.AND P0, PT, R5, R0, PT ;  /* 0x000000000500720c */ /* 0x004fda0003f04270 */
[----:B------:R-:W-:Y:S05]  /*0100*/  @!P0 EXIT ;  /* 0x000000000000894d */ /* 0x000fea0003800000 */
[----:B------:R-:W-:Y:S04]  /*0110*/  STG.E desc[UR4][R2.64+0x4], R5 ;  /* 0x0000040502007986 */ /* 0x000fe8000c101904 */
[----:B------:R-:W-:Y:S01]  /*0120*/  STG.E desc[UR4][R2.64], R0 ;  /* 0x0000000002007986 */ /* 0x000fe2000c101904 */
[----:B------:R-:W-:Y:S05]  /*0130*/  EXIT ;  /* 0x000000000000794d */ /* 0x000fea0003800000 */
.L_x_0:
[----:B------:R-:W-:-:S00]  /*0140*/  BRA `(.L_x_0) ;  /* 0xfffffffc00fc7947 */ /* 0x000fc0000383ffff */
[----:B------:R-:W-:-:S00]  /*0150*/  NOP ;  /* 0x0000000000007918 */ /* 0x000fc00000000000 */
        /* <DEDUP_REMOVED lines=10> */
.L_x_2:


//--------------------- .text._Z9odd_mergePii     --------------------------
	.section	.text._Z9odd_mergePii,"ax",@progbits
	.align	128
        .global         _Z9odd_mergePii
        .type           _Z9odd_mergePii,@function
        .size           _Z9odd_mergePii,(.L_x_3 - _Z9odd_mergePii)
        .other          _Z9odd_mergePii,@"STO_CUDA_ENTRY STV_DEFAULT"
_Z9odd_mergePii:
.text._Z9odd_mergePii:
[----:B------:R-:W-:Y:S08]  /*0000*/  LDC R1, c[0x0][0x37c] ;  /* 0x0000df00ff017b82 */ /* 0x000ff00000000800 */
[----:B------:R-:W0:Y:S02]  /*0010*/  LDC R2, c[0x0][0x388] ;  /* 0x0000e200ff027b82 */ /* 0x000e240000000800 */
[----:B0-----:R-:W-:-:S04]  /*0020*/  LOP3.LUT R0, R2, 0x80000001, RZ, 0xc0, !PT ;  /* 0x8000000102007812 */ /* 0x001fc800078ec0ff */
[----:B------:R-:W-:-:S04]  /*0030*/  ISETP.NE.AND P0, PT, R0, 0x1, PT ;  /* 0x000000010000780c */ /* 0x000fc80003f05270 */
[----:B------:R-:W-:-:S13]  /*0040*/  ISETP.GT.OR P0, PT, R2, 0x1ffffe, P0 ;  /* 0x001ffffe0200780c */ /* 0x000fda0000704670 */
        /* <DEDUP_REMOVED lines=15> */
.L_x_1:
        /* <DEDUP_REMOVED lines=12> */
.L_x_3:


//--------------------- .nv.shared.reserved.0     --------------------------
	.section	.nv.shared.reserved.0,"aw",@nobits
	.weak		__nv_reservedSMEM_offset_0_alias
	.size		__nv_reservedSMEM_offset_0_alias, 0, 64
	.other		__nv_reservedSMEM_offset_0_alias,@"STO_CUDA_RESERVED_SHARED STV_DEFAULT"
__nv_reservedSMEM_offset_0_alias:
	.zero		0
	.zero		64


//--------------------- .nv.constant0._Z10even_mergePii --------------------------
	.section	.nv.constant0._Z10even_mergePii,"a",@progbits
	.sectionflags	@""
	.align	4
.nv.constant0._Z10even_mergePii:
	.zero		908


//--------------------- .nv.constant0._Z9odd_mergePii --------------------------
	.section	.nv.constant0._Z9odd_mergePii,"a",@progbits
	.sectionflags	@""
	.align	4
.nv.constant0._Z9odd_mergePii:
	.zero		908


//--------------------- SYMBOLS --------------------------

	.type		.nv.reservedSmem.offset0,@object
	.size		.nv.reservedSmem.offset0,0x4
